//
// Generated by NVIDIA NVVM Compiler
//
// Compiler Build ID: CL-36424714
// Cuda compilation tools, release 13.0, V13.0.88
// Based on NVVM 20.0.0
//

.version 9.0
.target sm_100
.address_size 64

	// .globl	_Z16volatility_naivefPfS_
.const .align 4 .b8 seed_device_constant[4096];

.visible .entry _Z16volatility_naivefPfS_(
	.param .f32 _Z16volatility_naivefPfS__param_0,
	.param .u64 .ptr .align 1 _Z16volatility_naivefPfS__param_1,
	.param .u64 .ptr .align 1 _Z16volatility_naivefPfS__param_2
)
{
	.reg .pred 	%p<23>;
	.reg .b32 	%r<68>;
	.reg .b32 	%f<164>;
	.reg .b64 	%rd<33>;

	ld.param.f32 	%f163, [_Z16volatility_naivefPfS__param_0];
	ld.param.u64 	%rd10, [_Z16volatility_naivefPfS__param_1];
	ld.param.u64 	%rd11, [_Z16volatility_naivefPfS__param_2];
	cvta.to.global.u64 	%rd1, %rd11;
	cvta.to.global.u64 	%rd2, %rd10;
	mov.u32 	%r42, %tid.x;
	mov.u32 	%r43, %ctaid.x;
	mov.u32 	%r44, %ntid.x;
	mad.lo.s32 	%r1, %r43, %r44, %r42;
	setp.ne.s32 	%p1, %r1, 2048;
	@%p1 bra 	$L__BB0_2;
	st.global.f32 	[%rd2+8192], %f163;
$L__BB0_2:
	bar.sync 	0;
	setp.gt.s32 	%p2, %r1, 4095;
	@%p2 bra 	$L__BB0_35;
	setp.gt.s32 	%p3, %r1, 2047;
	@%p3 bra 	$L__BB0_19;
	setp.eq.s32 	%p14, %r1, 2047;
	@%p14 bra 	$L__BB0_18;
	sub.s32 	%r2, 2047, %r1;
	and.b32  	%r3, %r2, 15;
	add.s32 	%r50, %r1, -2032;
	setp.lt.u32 	%p15, %r50, 15;
	mov.b32 	%r58, 2047;
	@%p15 bra 	$L__BB0_9;
	and.b32  	%r53, %r2, -16;
	neg.s32 	%r54, %r53;
	add.s64 	%rd3, %rd1, -28;
	mov.b32 	%r56, 2047;
	mov.b32 	%r55, 0;
$L__BB0_7:
	.pragma "nounroll";
	mul.wide.s32 	%rd20, %r56, 4;
	add.s64 	%rd21, %rd3, %rd20;
	ld.global.f32 	%f88, [%rd21+28];
	mul.f32 	%f89, %f163, %f88;
	ld.global.f32 	%f90, [%rd21+24];
	mul.f32 	%f91, %f89, %f90;
	ld.global.f32 	%f92, [%rd21+20];
	mul.f32 	%f93, %f91, %f92;
	ld.global.f32 	%f94, [%rd21+16];
	mul.f32 	%f95, %f93, %f94;
	ld.global.f32 	%f96, [%rd21+12];
	mul.f32 	%f97, %f95, %f96;
	ld.global.f32 	%f98, [%rd21+8];
	mul.f32 	%f99, %f97, %f98;
	ld.global.f32 	%f100, [%rd21+4];
	mul.f32 	%f101, %f99, %f100;
	ld.global.f32 	%f102, [%rd21];
	mul.f32 	%f103, %f101, %f102;
	ld.global.f32 	%f104, [%rd21+-4];
	mul.f32 	%f105, %f103, %f104;
	ld.global.f32 	%f106, [%rd21+-8];
	mul.f32 	%f107, %f105, %f106;
	ld.global.f32 	%f108, [%rd21+-12];
	mul.f32 	%f109, %f107, %f108;
	ld.global.f32 	%f110, [%rd21+-16];
	mul.f32 	%f111, %f109, %f110;
	ld.global.f32 	%f112, [%rd21+-20];
	mul.f32 	%f113, %f111, %f112;
	ld.global.f32 	%f114, [%rd21+-24];
	mul.f32 	%f115, %f113, %f114;
	ld.global.f32 	%f116, [%rd21+-28];
	mul.f32 	%f117, %f115, %f116;
	ld.global.f32 	%f118, [%rd21+-32];
	mul.f32 	%f163, %f117, %f118;
	add.s32 	%r56, %r56, -16;
	add.s32 	%r55, %r55, -16;
	add.s32 	%r54, %r54, 16;
	setp.ne.s32 	%p16, %r54, 0;
	@%p16 bra 	$L__BB0_7;
	add.s32 	%r58, %r55, 2047;
$L__BB0_9:
	setp.eq.s32 	%p17, %r3, 0;
	@%p17 bra 	$L__BB0_18;
	and.b32  	%r13, %r2, 7;
	setp.lt.u32 	%p18, %r3, 8;
	@%p18 bra 	$L__BB0_12;
	mul.wide.s32 	%rd22, %r58, 4;
	add.s64 	%rd23, %rd1, %rd22;
	ld.global.f32 	%f120, [%rd23];
	mul.f32 	%f121, %f163, %f120;
	ld.global.f32 	%f122, [%rd23+-4];
	mul.f32 	%f123, %f121, %f122;
	ld.global.f32 	%f124, [%rd23+-8];
	mul.f32 	%f125, %f123, %f124;
	ld.global.f32 	%f126, [%rd23+-12];
	mul.f32 	%f127, %f125, %f126;
	ld.global.f32 	%f128, [%rd23+-16];
	mul.f32 	%f129, %f127, %f128;
	ld.global.f32 	%f130, [%rd23+-20];
	mul.f32 	%f131, %f129, %f130;
	ld.global.f32 	%f132, [%rd23+-24];
	mul.f32 	%f133, %f131, %f132;
	ld.global.f32 	%f134, [%rd23+-28];
	mul.f32 	%f163, %f133, %f134;
	add.s32 	%r58, %r58, -8;
$L__BB0_12:
	setp.eq.s32 	%p19, %r13, 0;
	@%p19 bra 	$L__BB0_18;
	and.b32  	%r16, %r2, 3;
	setp.lt.u32 	%p20, %r13, 4;
	@%p20 bra 	$L__BB0_15;
	mul.wide.s32 	%rd24, %r58, 4;
	add.s64 	%rd25, %rd1, %rd24;
	ld.global.f32 	%f136, [%rd25];
	mul.f32 	%f137, %f163, %f136;
	ld.global.f32 	%f138, [%rd25+-4];
	mul.f32 	%f139, %f137, %f138;
	ld.global.f32 	%f140, [%rd25+-8];
	mul.f32 	%f141, %f139, %f140;
	ld.global.f32 	%f142, [%rd25+-12];
	mul.f32 	%f163, %f141, %f142;
	add.s32 	%r58, %r58, -4;
$L__BB0_15:
	setp.eq.s32 	%p21, %r16, 0;
	@%p21 bra 	$L__BB0_18;
	neg.s32 	%r60, %r16;
$L__BB0_17:
	.pragma "nounroll";
	mul.wide.s32 	%rd26, %r58, 4;
	add.s64 	%rd27, %rd1, %rd26;
	ld.global.f32 	%f143, [%rd27];
	mul.f32 	%f163, %f163, %f143;
	add.s32 	%r58, %r58, -1;
	add.s32 	%r60, %r60, 1;
	setp.ne.s32 	%p22, %r60, 0;
	@%p22 bra 	$L__BB0_17;
$L__BB0_18:
	mul.wide.s32 	%rd28, %r1, 4;
	add.s64 	%rd29, %rd1, %rd28;
	ld.global.f32 	%f144, [%rd29];
	mul.f32 	%f145, %f163, %f144;
	add.s64 	%rd30, %rd2, %rd28;
	st.global.f32 	[%rd30], %f145;
	bra.uni 	$L__BB0_35;
$L__BB0_19:
	setp.eq.s32 	%p4, %r1, 2048;
	@%p4 bra 	$L__BB0_35;
	setp.lt.u32 	%p5, %r1, 2050;
	@%p5 bra 	$L__BB0_34;
	add.s32 	%r24, %r1, -2049;
	add.s32 	%r46, %r1, -2050;
	and.b32  	%r25, %r24, 15;
	setp.lt.u32 	%p6, %r46, 15;
	mov.b32 	%r65, 2049;
	@%p6 bra 	$L__BB0_25;
	and.b32  	%r48, %r24, -16;
	neg.s32 	%r63, %r48;
	add.s64 	%rd31, %rd1, 8256;
	mov.b32 	%r62, 0;
$L__BB0_23:
	.pragma "nounroll";
	ld.global.f32 	%f29, [%rd31+-60];
	mul.f32 	%f30, %f163, %f29;
	ld.global.f32 	%f31, [%rd31+-56];
	mul.f32 	%f32, %f30, %f31;
	ld.global.f32 	%f33, [%rd31+-52];
	mul.f32 	%f34, %f32, %f33;
	ld.global.f32 	%f35, [%rd31+-48];
	mul.f32 	%f36, %f34, %f35;
	ld.global.f32 	%f37, [%rd31+-44];
	mul.f32 	%f38, %f36, %f37;
	ld.global.f32 	%f39, [%rd31+-40];
	mul.f32 	%f40, %f38, %f39;
	ld.global.f32 	%f41, [%rd31+-36];
	mul.f32 	%f42, %f40, %f41;
	ld.global.f32 	%f43, [%rd31+-32];
	mul.f32 	%f44, %f42, %f43;
	ld.global.f32 	%f45, [%rd31+-28];
	mul.f32 	%f46, %f44, %f45;
	ld.global.f32 	%f47, [%rd31+-24];
	mul.f32 	%f48, %f46, %f47;
	ld.global.f32 	%f49, [%rd31+-20];
	mul.f32 	%f50, %f48, %f49;
	ld.global.f32 	%f51, [%rd31+-16];
	mul.f32 	%f52, %f50, %f51;
	ld.global.f32 	%f53, [%rd31+-12];
	mul.f32 	%f54, %f52, %f53;
	ld.global.f32 	%f55, [%rd31+-8];
	mul.f32 	%f56, %f54, %f55;
	ld.global.f32 	%f57, [%rd31+-4];
	mul.f32 	%f58, %f56, %f57;
	ld.global.f32 	%f59, [%rd31];
	mul.f32 	%f163, %f58, %f59;
	add.s32 	%r63, %r63, 16;
	add.s32 	%r62, %r62, 16;
	add.s64 	%rd31, %rd31, 64;
	setp.ne.s32 	%p7, %r63, 0;
	@%p7 bra 	$L__BB0_23;
	add.s32 	%r65, %r62, 2049;
$L__BB0_25:
	setp.eq.s32 	%p8, %r25, 0;
	@%p8 bra 	$L__BB0_34;
	and.b32  	%r33, %r24, 7;
	setp.lt.u32 	%p9, %r25, 8;
	@%p9 bra 	$L__BB0_28;
	mul.wide.u32 	%rd12, %r65, 4;
	add.s64 	%rd13, %rd1, %rd12;
	ld.global.f32 	%f61, [%rd13];
	mul.f32 	%f62, %f163, %f61;
	ld.global.f32 	%f63, [%rd13+4];
	mul.f32 	%f64, %f62, %f63;
	ld.global.f32 	%f65, [%rd13+8];
	mul.f32 	%f66, %f64, %f65;
	ld.global.f32 	%f67, [%rd13+12];
	mul.f32 	%f68, %f66, %f67;
	ld.global.f32 	%f69, [%rd13+16];
	mul.f32 	%f70, %f68, %f69;
	ld.global.f32 	%f71, [%rd13+20];
	mul.f32 	%f72, %f70, %f71;
	ld.global.f32 	%f73, [%rd13+24];
	mul.f32 	%f74, %f72, %f73;
	ld.global.f32 	%f75, [%rd13+28];
	mul.f32 	%f163, %f74, %f75;
	add.s32 	%r65, %r65, 8;
$L__BB0_28:
	setp.eq.s32 	%p10, %r33, 0;
	@%p10 bra 	$L__BB0_34;
	and.b32  	%r36, %r24, 3;
	setp.lt.u32 	%p11, %r33, 4;
	@%p11 bra 	$L__BB0_31;
	mul.wide.u32 	%rd14, %r65, 4;
	add.s64 	%rd15, %rd1, %rd14;
	ld.global.f32 	%f77, [%rd15];
	mul.f32 	%f78, %f163, %f77;
	ld.global.f32 	%f79, [%rd15+4];
	mul.f32 	%f80, %f78, %f79;
	ld.global.f32 	%f81, [%rd15+8];
	mul.f32 	%f82, %f80, %f81;
	ld.global.f32 	%f83, [%rd15+12];
	mul.f32 	%f163, %f82, %f83;
	add.s32 	%r65, %r65, 4;
$L__BB0_31:
	setp.eq.s32 	%p12, %r36, 0;
	@%p12 bra 	$L__BB0_34;
	mul.wide.u32 	%rd16, %r65, 4;
	add.s64 	%rd32, %rd1, %rd16;
	neg.s32 	%r67, %r36;
$L__BB0_33:
	.pragma "nounroll";
	ld.global.f32 	%f84, [%rd32];
	mul.f32 	%f163, %f163, %f84;
	add.s64 	%rd32, %rd32, 4;
	add.s32 	%r67, %r67, 1;
	setp.ne.s32 	%p13, %r67, 0;
	@%p13 bra 	$L__BB0_33;
$L__BB0_34:
	mul.wide.u32 	%rd17, %r1, 4;
	add.s64 	%rd18, %rd1, %rd17;
	ld.global.f32 	%f85, [%rd18];
	mul.f32 	%f86, %f163, %f85;
	add.s64 	%rd19, %rd2, %rd17;
	st.global.f32 	[%rd19], %f86;
$L__BB0_35:
	ret;

}
	// .globl	_Z20volatility_optimizedfPf
.visible .entry _Z20volatility_optimizedfPf(
	.param .f32 _Z20volatility_optimizedfPf_param_0,
	.param .u64 .ptr .align 1 _Z20volatility_optimizedfPf_param_1
)
{
	.reg .pred 	%p<17>;
	.reg .b32 	%r<25>;
	.reg .b32 	%f<18>;
	.reg .b64 	%rd<21>;
	.reg .b64 	%fd<7>;

	ld.param.f32 	%f17, [_Z20volatility_optimizedfPf_param_0];
	ld.param.u64 	%rd2, [_Z20volatility_optimizedfPf_param_1];
	cvta.to.global.u64 	%rd1, %rd2;
	mov.u32 	%r6, %tid.x;
	mov.u32 	%r7, %ctaid.x;
	mov.u32 	%r8, %ntid.x;
	mad.lo.s32 	%r1, %r7, %r8, %r6;
	setp.ne.s32 	%p1, %r1, 2048;
	@%p1 bra 	$L__BB1_2;
	st.global.f32 	[%rd1+8192], %f17;
$L__BB1_2:
	bar.sync 	0;
	setp.gt.s32 	%p2, %r1, 4095;
	@%p2 bra 	$L__BB1_13;
	setp.gt.s32 	%p3, %r1, 2047;
	@%p3 bra 	$L__BB1_8;
	setp.eq.s32 	%p11, %r1, 2047;
	cvt.f64.f32 	%fd4, %f17;
	setp.lt.f64 	%p12, %fd4, 0d3F1A36E2EB1C432D;
	or.pred  	%p13, %p11, %p12;
	@%p13 bra 	$L__BB1_7;
	mov.b32 	%r23, 2047;
	mov.u64 	%rd14, seed_device_constant;
$L__BB1_6:
	shr.s32 	%r13, %r23, 31;
	shr.u32 	%r14, %r13, 22;
	add.s32 	%r15, %r23, %r14;
	and.b32  	%r16, %r15, -1024;
	sub.s32 	%r17, %r23, %r16;
	mul.wide.s32 	%rd13, %r17, 4;
	add.s64 	%rd15, %rd14, %rd13;
	ld.const.f32 	%f11, [%rd15];
	mul.f32 	%f17, %f17, %f11;
	add.s32 	%r23, %r23, -1;
	setp.gt.s32 	%p14, %r23, %r1;
	cvt.f64.f32 	%fd5, %f17;
	setp.geu.f64 	%p15, %fd5, 0d3F1A36E2EB1C432D;
	and.pred  	%p16, %p14, %p15;
	@%p16 bra 	$L__BB1_6;
$L__BB1_7:
	shr.s32 	%r18, %r1, 31;
	shr.u32 	%r19, %r18, 22;
	add.s32 	%r20, %r1, %r19;
	and.b32  	%r21, %r20, -1024;
	sub.s32 	%r22, %r1, %r21;
	mul.wide.s32 	%rd16, %r22, 4;
	mov.u64 	%rd17, seed_device_constant;
	add.s64 	%rd18, %rd17, %rd16;
	ld.const.f32 	%f12, [%rd18];
	mul.f32 	%f13, %f17, %f12;
	mul.wide.s32 	%rd19, %r1, 4;
	add.s64 	%rd20, %rd1, %rd19;
	st.global.f32 	[%rd20], %f13;
	bra.uni 	$L__BB1_13;
$L__BB1_8:
	setp.eq.s32 	%p4, %r1, 2048;
	@%p4 bra 	$L__BB1_13;
	setp.lt.u32 	%p5, %r1, 2050;
	cvt.f64.f32 	%fd1, %f17;
	setp.lt.f64 	%p6, %fd1, 0d3F1A36E2EB1C432D;
	or.pred  	%p7, %p5, %p6;
	@%p7 bra 	$L__BB1_12;
	mov.b32 	%r24, 2049;
	mov.u64 	%rd5, seed_device_constant;
$L__BB1_11:
	shl.b32 	%r10, %r24, 2;
	cvt.u64.u32 	%rd3, %r10;
	and.b64  	%rd4, %rd3, 4092;
	add.s64 	%rd6, %rd5, %rd4;
	ld.const.f32 	%f8, [%rd6];
	mul.f32 	%f17, %f17, %f8;
	add.s32 	%r24, %r24, 1;
	setp.lt.s32 	%p8, %r24, %r1;
	cvt.f64.f32 	%fd2, %f17;
	setp.geu.f64 	%p9, %fd2, 0d3F1A36E2EB1C432D;
	and.pred  	%p10, %p8, %p9;
	@%p10 bra 	$L__BB1_11;
$L__BB1_12:
	shl.b32 	%r11, %r1, 2;
	cvt.u64.u32 	%rd7, %r11;
	and.b64  	%rd8, %rd7, 4092;
	mov.u64 	%rd9, seed_device_constant;
	add.s64 	%rd10, %rd9, %rd8;
	ld.const.f32 	%f9, [%rd10];
	mul.f32 	%f10, %f17, %f9;
	mul.wide.u32 	%rd11, %r1, 4;
	add.s64 	%rd12, %rd1, %rd11;
	st.global.f32 	[%rd12], %f10;
$L__BB1_13:
	ret;

}


// ===== COMPILED SASS (sm_100) =====

	.target	sm_100

	.elftype	@"ET_EXEC"


//--------------------- .note.nv.tkinfo           --------------------------
	.section	.note.nv.tkinfo,"",@"SHT_NOTE"
	.sectionflags	@"SHF_NOTE_NV_TKINFO"
	.tkinfo
        /*0018*/ 	.word	0x00000002
        /*0030*/ 	.string	""
        /*0030*/ 	.string	"ptxas"
        /*0030*/ 	.string	"Cuda compilation tools, release 13.0, V13.0.88"
        /*0030*/ 	.string	"Build cuda_13.0.r13.0/compiler.36424714_0"
        /*0030*/ 	.string	"-arch sm_100 -m 64 "



//--------------------- .note.nv.cuinfo           --------------------------
	.section	.note.nv.cuinfo,"",@"SHT_NOTE"
	.sectionflags	@"SHF_NOTE_NV_CUINFO"
        /*0018*/ 	.short	0x0002
        /*001a*/ 	.short	0x0064
        /*001c*/ 	.short	0x0082
	.zero		2


//--------------------- .nv.info                  --------------------------
	.section	.nv.info,"",@"SHT_CUDA_INFO"
	.align	4


	//----- nvinfo : EIATTR_REGCOUNT
	.align		4
        /*0000*/ 	.byte	0x04, 0x2f
        /*0002*/ 	.short	(.L_2 - .L_1)
	.align		4
.L_1:
        /*0004*/ 	.word	index@(_Z16volatility_naivefPfS_)
        /*0008*/ 	.word	0x0000001e


	//----- nvinfo : EIATTR_FRAME_SIZE
	.align		4
.L_2:
        /*000c*/ 	.byte	0x04, 0x11
        /*000e*/ 	.short	(.L_4 - .L_3)
	.align		4
.L_3:
        /*0010*/ 	.word	index@(_Z16volatility_naivefPfS_)
        /*0014*/ 	.word	0x00000000


	//----- nvinfo : EIATTR_REGCOUNT
	.align		4
.L_4:
        /*0018*/ 	.byte	0x04, 0x2f
        /*001a*/ 	.short	(.L_6 - .L_5)
	.align		4
.L_5:
        /*001c*/ 	.word	index@(_Z20volatility_optimizedfPf)
        /*0020*/ 	.word	0x0000000e


	//----- nvinfo : EIATTR_FRAME_SIZE
	.align		4
.L_6:
        /*0024*/ 	.byte	0x04, 0x11
        /*0026*/ 	.short	(.L_8 - .L_7)
	.align		4
.L_7:
        /*0028*/ 	.word	index@(_Z20volatility_optimizedfPf)
        /*002c*/ 	.word	0x00000000


	//----- nvinfo : EIATTR_MIN_STACK_SIZE
	.align		4
.L_8:
        /*0030*/ 	.byte	0x04, 0x12
        /*0032*/ 	.short	(.L_10 - .L_9)
	.align		4
.L_9:
        /*0034*/ 	.word	index@(_Z20volatility_optimizedfPf)
        /*0038*/ 	.word	0x00000000


	//----- nvinfo : EIATTR_MIN_STACK_SIZE
	.align		4
.L_10:
        /*003c*/ 	.byte	0x04, 0x12
        /*003e*/ 	.short	(.L_12 - .L_11)
	.align		4
.L_11:
        /*0040*/ 	.word	index@(_Z16volatility_naivefPfS_)
        /*0044*/ 	.word	0x00000000
.L_12:


//--------------------- .nv.compat                --------------------------
	.section	.nv.compat,"",@"SHT_CUDA_COMPAT_INFO"
	.align	4
        /*0000*/ 	.byte	0x02, 0x09, 0x00, 0x00, 0x02, 0x02, 0x01, 0x00, 0x02, 0x05, 0x05, 0x00, 0x03, 0x07, 0x01, 0x01
        /*0010*/ 	.byte	0x02, 0x03, 0x00, 0x00, 0x02, 0x06, 0x01, 0x00, 0x04, 0x0b, 0x08, 0x00, 0x01, 0x00, 0x00, 0x00
        /*0020*/ 	.byte	0x00, 0x00, 0x00, 0x00


//--------------------- .nv.info._Z20volatility_optimizedfPf --------------------------
	.section	.nv.info._Z20volatility_optimizedfPf,"",@"SHT_CUDA_INFO"
	.sectionflags	@""
	.align	4


	//----- nvinfo : EIATTR_CUDA_API_VERSION
	.align		4
        /*0000*/ 	.byte	0x04, 0x37
        /*0002*/ 	.short	(.L_14 - .L_13)
.L_13:
        /*0004*/ 	.word	0x00000082


	//----- nvinfo : EIATTR_KPARAM_INFO
	.align		4
.L_14:
        /*0008*/ 	.byte	0x04, 0x17
        /*000a*/ 	.short	(.L_16 - .L_15)
.L_15:
        /*000c*/ 	.word	0x00000000
        /*0010*/ 	.short	0x0001
        /*0012*/ 	.short	0x0008
        /*0014*/ 	.byte	0x00, 0xf5, 0x21, 0x00


	//----- nvinfo : EIATTR_KPARAM_INFO
	.align		4
.L_16:
        /*0018*/ 	.byte	0x04, 0x17
        /*001a*/ 	.short	(.L_18 - .L_17)
.L_17:
        /*001c*/ 	.word	0x00000000
        /*0020*/ 	.short	0x0000
        /*0022*/ 	.short	0x0000
        /*0024*/ 	.byte	0x00, 0xf0, 0x11, 0x00


	//----- nvinfo : EIATTR_SPARSE_MMA_MASK
	.align		4
.L_18:
        /*0028*/ 	.byte	0x03, 0x50
        /*002a*/ 	.short	0x0000


	//----- nvinfo : EIATTR_MAXREG_COUNT
	.align		4
        /*002c*/ 	.byte	0x03, 0x1b
        /*002e*/ 	.short	0x00ff


	//----- nvinfo : EIATTR_NUM_BARRIERS
	.align		4
        /*0030*/ 	.byte	0x02, 0x4c
        /*0032*/ 	.byte	0x01
	.zero		1


	//----- nvinfo : EIATTR_MERCURY_ISA_VERSION
	.align		4
        /*0034*/ 	.byte	0x03, 0x5f
        /*0036*/ 	.short	0x0101


	//----- nvinfo : EIATTR_VRC_CTA_INIT_COUNT
	.align		4
        /*0038*/ 	.byte	0x02, 0x4a
	.zero		1
	.zero		1


	//----- nvinfo : EIATTR_EXIT_INSTR_OFFSETS
	.align		4
        /*003c*/ 	.byte	0x04, 0x1c
        /*003e*/ 	.short	(.L_20 - .L_19)


	//   ....[0]....
.L_19:
        /*0040*/ 	.word	0x000000c0


	//   ....[1]....
        /*0044*/ 	.word	0x00000310


	//   ....[2]....
        /*0048*/ 	.word	0x00000330


	//   ....[3]....
        /*004c*/ 	.word	0x000004e0


	//----- nvinfo : EIATTR_CRS_STACK_SIZE
	.align		4
.L_20:
        /*0050*/ 	.byte	0x04, 0x1e
        /*0052*/ 	.short	(.L_22 - .L_21)
.L_21:
        /*0054*/ 	.word	0x00000000


	//----- nvinfo : EIATTR_CBANK_PARAM_SIZE
	.align		4
.L_22:
        /*0058*/ 	.byte	0x03, 0x19
        /*005a*/ 	.short	0x0010


	//----- nvinfo : EIATTR_PARAM_CBANK
	.align		4
        /*005c*/ 	.byte	0x04, 0x0a
        /*005e*/ 	.short	(.L_24 - .L_23)
	.align		4
.L_23:
        /*0060*/ 	.word	index@(.nv.constant0._Z20volatility_optimizedfPf)
        /*0064*/ 	.short	0x0380
        /*0066*/ 	.short	0x0010


	//----- nvinfo : EIATTR_SW_WAR
	.align		4
.L_24:
        /*0068*/ 	.byte	0x04, 0x36
        /*006a*/ 	.short	(.L_26 - .L_25)
.L_25:
        /*006c*/ 	.word	0x00000008
.L_26:


//--------------------- .nv.info._Z16volatility_naivefPfS_ --------------------------
	.section	.nv.info._Z16volatility_naivefPfS_,"",@"SHT_CUDA_INFO"
	.sectionflags	@""
	.align	4


	//----- nvinfo : EIATTR_CUDA_API_VERSION
	.align		4
        /*0000*/ 	.byte	0x04, 0x37
        /*0002*/ 	.short	(.L_28 - .L_27)
.L_27:
        /*0004*/ 	.word	0x00000082


	//----- nvinfo : EIATTR_KPARAM_INFO
	.align		4
.L_28:
        /*0008*/ 	.byte	0x04, 0x17
        /*000a*/ 	.short	(.L_30 - .L_29)
.L_29:
        /*000c*/ 	.word	0x00000000
        /*0010*/ 	.short	0x0002
        /*0012*/ 	.short	0x0010
        /*0014*/ 	.byte	0x00, 0xf5, 0x21, 0x00


	//----- nvinfo : EIATTR_KPARAM_INFO
	.align		4
.L_30:
        /*0018*/ 	.byte	0x04, 0x17
        /*001a*/ 	.short	(.L_32 - .L_31)
.L_31:
        /*001c*/ 	.word	0x00000000
        /*0020*/ 	.short	0x0001
        /*0022*/ 	.short	0x0008
        /*0024*/ 	.byte	0x00, 0xf5, 0x21, 0x00


	//----- nvinfo : EIATTR_KPARAM_INFO
	.align		4
.L_32:
        /*0028*/ 	.byte	0x04, 0x17
        /*002a*/ 	.short	(.L_34 - .L_33)
.L_33:
        /*002c*/ 	.word	0x00000000
        /*0030*/ 	.short	0x0000
        /*0032*/ 	.short	0x0000
        /*0034*/ 	.byte	0x00, 0xf0, 0x11, 0x00


	//----- nvinfo : EIATTR_SPARSE_MMA_MASK
	.align		4
.L_34:
        /*0038*/ 	.byte	0x03, 0x50
        /*003a*/ 	.short	0x0000


	//----- nvinfo : EIATTR_MAXREG_COUNT
	.align		4
        /*003c*/ 	.byte	0x03, 0x1b
        /*003e*/ 	.short	0x00ff


	//----- nvinfo : EIATTR_NUM_BARRIERS
	.align		4
        /*0040*/ 	.byte	0x02, 0x4c
        /*0042*/ 	.byte	0x01
	.zero		1


	//----- nvinfo : EIATTR_MERCURY_ISA_VERSION
	.align		4
        /*0044*/ 	.byte	0x03, 0x5f
        /*0046*/ 	.short	0x0101


	//----- nvinfo : EIATTR_VRC_CTA_INIT_COUNT
	.align		4
        /*0048*/ 	.byte	0x02, 0x4a
	.zero		1
	.zero		1


	//----- nvinfo : EIATTR_EXIT_INSTR_OFFSETS
	.align		4
        /*004c*/ 	.byte	0x04, 0x1c
        /*004e*/ 	.short	(.L_36 - .L_35)


	//   ....[0]....
.L_35:
        /*0050*/ 	.word	0x000000c0


	//   ....[1]....
        /*0054*/ 	.word	0x000008b0


	//   ....[2]....
        /*0058*/ 	.word	0x000008d0


	//   ....[3]....
        /*005c*/ 	.word	0x000010c0


	//----- nvinfo : EIATTR_CRS_STACK_SIZE
	.align		4
.L_36:
        /*0060*/ 	.byte	0x04, 0x1e
        /*0062*/ 	.short	(.L_38 - .L_37)
.L_37:
        /*0064*/ 	.word	0x00000000


	//----- nvinfo : EIATTR_CBANK_PARAM_SIZE
	.align		4
.L_38:
        /*0068*/ 	.byte	0x03, 0x19
        /*006a*/ 	.short	0x0018


	//----- nvinfo : EIATTR_PARAM_CBANK
	.align		4
        /*006c*/ 	.byte	0x04, 0x0a
        /*006e*/ 	.short	(.L_40 - .L_39)
	.align		4
.L_39:
        /*0070*/ 	.word	index@(.nv.constant0._Z16volatility_naivefPfS_)
        /*0074*/ 	.short	0x0380
        /*0076*/ 	.short	0x0018


	//----- nvinfo : EIATTR_SW_WAR
	.align		4
.L_40:
        /*0078*/ 	.byte	0x04, 0x36
        /*007a*/ 	.short	(.L_42 - .L_41)
.L_41:
        /*007c*/ 	.word	0x00000008
.L_42:


//--------------------- .nv.callgraph             --------------------------
	.section	.nv.callgraph,"",@"SHT_CUDA_CALLGRAPH"
	.align	4
	.sectionentsize	8
	.align		4
        /*0000*/ 	.word	0x00000000
	.align		4
        /*0004*/ 	.word	0xffffffff
	.align		4
        /*0008*/ 	.word	0x00000000
	.align		4
        /*000c*/ 	.word	0xfffffffe
	.align		4
        /*0010*/ 	.word	0x00000000
	.align		4
        /*0014*/ 	.word	0xfffffffd
	.align		4
        /*0018*/ 	.word	0x00000000
	.align		4
        /*001c*/ 	.word	0xfffffffc


//--------------------- .nv.constant3             --------------------------
	.section	.nv.constant3,"a",@progbits
	.align	4
.nv.constant3:
	.type		seed_device_constant,@object
	.size		seed_device_constant,(.L_0 - seed_device_constant)
seed_device_constant:
	.zero		4096
.L_0:


//--------------------- .text._Z20volatility_optimizedfPf --------------------------
	.section	.text._Z20volatility_optimizedfPf,"ax",@progbits
	.align	128
        .global         _Z20volatility_optimizedfPf
        .type           _Z20volatility_optimizedfPf,@function
        .size           _Z20volatility_optimizedfPf,(.L_x_32 - _Z20volatility_optimizedfPf)
        .other          _Z20volatility_optimizedfPf,@"STO_CUDA_ENTRY STV_DEFAULT"
_Z20volatility_optimizedfPf:
.text._Z20volatility_optimizedfPf:
[----:B------:R-:W-:Y:S01]  /*0000*/  LDC R1, c[0x0][0x37c] ;  /* 0x0000df00ff017b82 */ /* 0x000fe20000000800 */
[----:B------:R-:W0:Y:S07]  /*0010*/  S2R R0, SR_TID.X ;  /* 0x0000000000007919 */ /* 0x000e2e0000002100 */
[----:B------:R-:W0:Y:S08]  /*0020*/  S2UR UR4, SR_CTAID.X ;  /* 0x00000000000479c3 */ /* 0x000e300000002500 */
[----:B------:R-:W0:Y:S02]  /*0030*/  LDC R3, c[0x0][0x360] ;  /* 0x0000d800ff037b82 */ /* 0x000e240000000800 */
[----:B0-----:R-:W-:Y:S01]  /*0040*/  IMAD R0, R3, UR4, R0 ;  /* 0x0000000403007c24 */ /* 0x001fe2000f8e0200 */
[----:B------:R-:W0:Y:S04]  /*0050*/  LDCU.64 UR4, c[0x0][0x358] ;  /* 0x00006b00ff0477ac */ /* 0x000e280008000a00 */
[----:B------:R-:W-:-:S02]  /*0060*/  ISETP.NE.AND P0, PT, R0, 0x800, PT ;  /* 0x000008000000780c */ /* 0x000fc40003f05270 */
[----:B------:R-:W-:-:S11]  /*0070*/  ISETP.GT.AND P1, PT, R0, 0xfff, PT ;  /* 0x00000fff0000780c */ /* 0x000fd60003f24270 */
[----:B------:R-:W0:Y:S08]  /*0080*/  @!P0 LDC R5, c[0x0][0x380] ;  /* 0x0000e000ff058b82 */ /* 0x000e300000000800 */
[----:B------:R-:W0:Y:S02]  /*0090*/  @!P0 LDC.64 R2, c[0x0][0x388] ;  /* 0x0000e200ff028b82 */ /* 0x000e240000000a00 */
[----:B0-----:R0:W-:Y:S06]  /*00a0*/  @!P0 STG.E desc[UR4][R2.64+0x2000], R5 ;  /* 0x0020000502008986 */ /* 0x0011ec000c101904 */
[----:B------:R-:W-:Y:S06]  /*00b0*/  BAR.SYNC.DEFER_BLOCKING 0x0 ;  /* 0x0000000000007b1d */ /* 0x000fec0000010000 */
[----:B------:R-:W-:Y:S05]  /*00c0*/  @P1 EXIT ;  /* 0x000000000000194d */ /* 0x000fea0003800000 */
[----:B------:R-:W0:Y:S01]  /*00d0*/  LDCU UR6, c[0x0][0x380] ;  /* 0x00007000ff0677ac */ /* 0x000e220008000800 */
[----:B------:R-:W-:Y:S01]  /*00e0*/  ISETP.GT.AND P0, PT, R0, 0x7ff, PT ;  /* 0x000007ff0000780c */ /* 0x000fe20003f04270 */
[----:B0-----:R-:W-:-:S12]  /*00f0*/  IMAD.U32 R2, RZ, RZ, UR6 ;  /* 0x00000006ff027e24 */ /* 0x001fd8000f8e00ff */
[----:B------:R-:W-:Y:S05]  /*0100*/  @P0 BRA `(.L_x_0) ;  /* 0x0000000000840947 */ /* 0x000fea0003800000 */
[----:B------:R-:W-:Y:S01]  /*0110*/  SHF.R.S32.HI R3, RZ, 0x1f, R0 ;  /* 0x0000001fff037819 */ /* 0x000fe20000011400 */
[----:B------:R-:W0:Y:S01]  /*0120*/  LDCU UR6, c[0x0][0x380] ;  /* 0x00007000ff0677ac */ /* 0x000e220008000800 */
[----:B------:R-:W-:Y:S02]  /*0130*/  HFMA2 R4, -RZ, RZ, -3640, 3.587890625 ;  /* 0xeb1c432dff047431 */ /* 0x000fe400000001ff */
[----:B------:R-:W-:Y:S01]  /*0140*/  IMAD.MOV.U32 R5, RZ, RZ, 0x3f1a36e2 ;  /* 0x3f1a36e2ff057424 */ /* 0x000fe200078e00ff */
[----:B------:R-:W-:Y:S01]  /*0150*/  LEA.HI R3, R3, R0, RZ, 0xa ;  /* 0x0000000003037211 */ /* 0x000fe200078f50ff */
[----:B------:R-:W1:Y:S01]  /*0160*/  LDC.64 R8, c[0x0][0x388] ;  /* 0x0000e200ff087b82 */ /* 0x000e620000000a00 */
[----:B------:R-:W-:Y:S02]  /*0170*/  BSSY.RECONVERGENT B0, `(.L_x_1) ;  /* 0x0000017000007945 */ /* 0x000fe40003800200 */
[----:B------:R-:W-:-:S05]  /*0180*/  LOP3.LUT R3, R3, 0xfffffc00, RZ, 0xc0, !PT ;  /* 0xfffffc0003037812 */ /* 0x000fca00078ec0ff */
[----:B------:R-:W-:-:S04]  /*0190*/  IMAD.IADD R3, R0, 0x1, -R3 ;  /* 0x0000000100037824 */ /* 0x000fc800078e0a03 */
[----:B------:R-:W-:Y:S01]  /*01a0*/  IMAD.SHL.U32 R3, R3, 0x4, RZ ;  /* 0x0000000403037824 */ /* 0x000fe200078e00ff */
[----:B0-----:R-:W0:Y:S03]  /*01b0*/  F2F.F64.F32 R6, UR6 ;  /* 0x0000000600067d10 */ /* 0x001e260008201800 */
[----:B------:R2:W3:Y:S01]  /*01c0*/  LDC R11, c[0x3][R3] ;  /* 0x00c00000030b7b82 */ /* 0x0004e20000000800 */
[----:B-1----:R-:W-:Y:S01]  /*01d0*/  IMAD.WIDE R8, R0, 0x4, R8 ;  /* 0x0000000400087825 */ /* 0x002fe200078e0208 */
[----:B0-----:R-:W-:-:S06]  /*01e0*/  DSETP.GEU.AND P0, PT, R6, R4, PT ;  /* 0x000000040600722a */ /* 0x001fcc0003f0e000 */
[----:B------:R-:W-:-:S13]  /*01f0*/  ISETP.EQ.OR P0, PT, R0, 0x7ff, !P0 ;  /* 0x000007ff0000780c */ /* 0x000fda0004702670 */
[----:B--23--:R-:W-:Y:S05]  /*0200*/  @P0 BRA `(.L_x_2) ;  /* 0x0000000000340947 */ /* 0x00cfea0003800000 */
[----:B------:R-:W-:-:S07]  /*0210*/  IMAD.MOV.U32 R3, RZ, RZ, 0x7ff ;  /* 0x000007ffff037424 */ /* 0x000fce00078e00ff */
.L_x_3:
[----:B------:R-:W-:-:S04]  /*0220*/  SHF.R.S32.HI R6, RZ, 0x1f, R3 ;  /* 0x0000001fff067819 */ /* 0x000fc80000011403 */
[----:B------:R-:W-:-:S04]  /*0230*/  LEA.HI R6, R6, R3, RZ, 0xa ;  /* 0x0000000306067211 */ /* 0x000fc800078f50ff */
[----:B------:R-:W-:-:S05]  /*0240*/  LOP3.LUT R6, R6, 0xfffffc00, RZ, 0xc0, !PT ;  /* 0xfffffc0006067812 */ /* 0x000fca00078ec0ff */
[C---:B------:R-:W-:Y:S02]  /*0250*/  IMAD.IADD R6, R3.reuse, 0x1, -R6 ;  /* 0x0000000103067824 */ /* 0x040fe400078e0a06 */
[----:B------:R-:W-:-:S03]  /*0260*/  VIADD R3, R3, 0xffffffff ;  /* 0xffffffff03037836 */ /* 0x000fc60000000000 */
[----:B------:R-:W-:Y:S02]  /*0270*/  SHF.L.U32 R10, R6, 0x2, RZ ;  /* 0x00000002060a7819 */ /* 0x000fe400000006ff */
[----:B------:R-:W-:Y:S02]  /*0280*/  ISETP.GT.AND P0, PT, R3, R0, PT ;  /* 0x000000000300720c */ /* 0x000fe40003f04270 */
[----:B------:R-:W0:Y:S02]  /*0290*/  LDC R7, c[0x3][R10] ;  /* 0x00c000000a077b82 */ /* 0x000e240000000800 */
[----:B0-----:R-:W-:-:S04]  /*02a0*/  FMUL R2, R7, R2 ;  /* 0x0000000207027220 */ /* 0x001fc80000400000 */
[----:B------:R-:W0:Y:S02]  /*02b0*/  F2F.F64.F32 R6, R2 ;  /* 0x0000000200067310 */ /* 0x000e240000201800 */
[----:B0-----:R-:W-:-:S14]  /*02c0*/  DSETP.GEU.AND P1, PT, R6, R4, PT ;  /* 0x000000040600722a */ /* 0x001fdc0003f2e000 */
[----:B------:R-:W-:Y:S05]  /*02d0*/  @P0 BRA P1, `(.L_x_3) ;  /* 0xfffffffc00d00947 */ /* 0x000fea000083ffff */
.L_x_2:
[----:B------:R-:W-:Y:S05]  /*02e0*/  BSYNC.RECONVERGENT B0 ;  /* 0x0000000000007941 */ /* 0x000fea0003800200 */
.L_x_1:
[----:B------:R-:W-:-:S05]  /*02f0*/  FMUL R11, R11, R2 ;  /* 0x000000020b0b7220 */ /* 0x000fca0000400000 */
[----:B------:R-:W-:Y:S01]  /*0300*/  STG.E desc[UR4][R8.64], R11 ;  /* 0x0000000b08007986 */ /* 0x000fe2000c101904 */
[----:B------:R-:W-:Y:S05]  /*0310*/  EXIT ;  /* 0x000000000000794d */ /* 0x000fea0003800000 */
.L_x_0:
[----:B------:R-:W-:-:S13]  /*0320*/  ISETP.NE.AND P0, PT, R0, 0x800, PT ;  /* 0x000008000000780c */ /* 0x000fda0003f05270 */
[----:B------:R-:W-:Y:S05]  /*0330*/  @!P0 EXIT ;  /* 0x000000000000894d */ /* 0x000fea0003800000 */
[----:B------:R-:W0:Y:S01]  /*0340*/  LDCU UR6, c[0x0][0x380] ;  /* 0x00007000ff0677ac */ /* 0x000e220008000800 */
[----:B------:R-:W-:Y:S02]  /*0350*/  IMAD.SHL.U32 R3, R0, 0x4, RZ ;  /* 0x0000000400037824 */ /* 0x000fe400078e00ff */
[----:B------:R-:W-:Y:S02]  /*0360*/  HFMA2 R8, -RZ, RZ, -3640, 3.587890625 ;  /* 0xeb1c432dff087431 */ /* 0x000fe400000001ff */
[----:B------:R-:W-:Y:S01]  /*0370*/  IMAD.MOV.U32 R9, RZ, RZ, 0x3f1a36e2 ;  /* 0x3f1a36e2ff097424 */ /* 0x000fe200078e00ff */
[----:B------:R-:W1:Y:S01]  /*0380*/  LDC.64 R6, c[0x0][0x388] ;  /* 0x0000e200ff067b82 */ /* 0x000e620000000a00 */
[----:B------:R-:W-:Y:S01]  /*0390*/  BSSY.RECONVERGENT B0, `(.L_x_4) ;  /* 0x0000012000007945 */ /* 0x000fe20003800200 */
[----:B------:R-:W-:-:S06]  /*03a0*/  LOP3.LUT R3, R3, 0xffc, RZ, 0xc0, !PT ;  /* 0x00000ffc03037812 */ /* 0x000fcc00078ec0ff */
[----:B------:R2:W3:Y:S01]  /*03b0*/  LDC R11, c[0x3][R3] ;  /* 0x00c00000030b7b82 */ /* 0x0004e20000000800 */
[----:B0-----:R-:W0:Y:S01]  /*03c0*/  F2F.F64.F32 R4, UR6 ;  /* 0x0000000600047d10 */ /* 0x001e220008201800 */
[----:B-1----:R-:W-:Y:S01]  /*03d0*/  IMAD.WIDE.U32 R6, R0, 0x4, R6 ;  /* 0x0000000400067825 */ /* 0x002fe200078e0006 */
[----:B0-----:R-:W-:-:S06]  /*03e0*/  DSETP.GEU.AND P0, PT, R4, R8, PT ;  /* 0x000000080400722a */ /* 0x001fcc0003f0e000 */
[----:B------:R-:W-:-:S13]  /*03f0*/  ISETP.LT.U32.OR P0, PT, R0, 0x802, !P0 ;  /* 0x000008020000780c */ /* 0x000fda0004701470 */
[----:B--23--:R-:W-:Y:S05]  /*0400*/  @P0 BRA `(.L_x_5) ;  /* 0x0000000000280947 */ /* 0x00cfea0003800000 */
[----:B------:R-:W-:-:S07]  /*0410*/  IMAD.MOV.U32 R3, RZ, RZ, 0x801 ;  /* 0x00000801ff037424 */ /* 0x000fce00078e00ff */
.L_x_6:
[C---:B------:R-:W-:Y:S01]  /*0420*/  SHF.L.U32 R4, R3.reuse, 0x2, RZ ;  /* 0x0000000203047819 */ /* 0x040fe200000006ff */
[----:B------:R-:W-:-:S03]  /*0430*/  VIADD R3, R3, 0x1 ;  /* 0x0000000103037836 */ /* 0x000fc60000000000 */
[----:B------:R-:W-:Y:S02]  /*0440*/  LOP3.LUT R10, R4, 0xffc, RZ, 0xc0, !PT ;  /* 0x00000ffc040a7812 */ /* 0x000fe400078ec0ff */
[----:B------:R-:W-:Y:S02]  /*0450*/  ISETP.GE.AND P0, PT, R3, R0, PT ;  /* 0x000000000300720c */ /* 0x000fe40003f06270 */
[----:B------:R-:W0:Y:S02]  /*0460*/  LDC R5, c[0x3][R10] ;  /* 0x00c000000a057b82 */ /* 0x000e240000000800 */
[----:B0-----:R-:W-:-:S04]  /*0470*/  FMUL R2, R5, R2 ;  /* 0x0000000205027220 */ /* 0x001fc80000400000 */
[----:B------:R-:W0:Y:S02]  /*0480*/  F2F.F64.F32 R4, R2 ;  /* 0x0000000200047310 */ /* 0x000e240000201800 */
[----:B0-----:R-:W-:-:S14]  /*0490*/  DSETP.GEU.AND P1, PT, R4, R8, PT ;  /* 0x000000080400722a */ /* 0x001fdc0003f2e000 */
[----:B------:R-:W-:Y:S05]  /*04a0*/  @!P0 BRA P1, `(.L_x_6) ;  /* 0xfffffffc00dc8947 */ /* 0x000fea000083ffff */
.L_x_5:
[----:B------:R-:W-:Y:S05]  /*04b0*/  BSYNC.RECONVERGENT B0 ;  /* 0x0000000000007941 */ /* 0x000fea0003800200 */
.L_x_4:
[----:B------:R-:W-:-:S05]  /*04c0*/  FMUL R11, R11, R2 ;  /* 0x000000020b0b7220 */ /* 0x000fca0000400000 */
[----:B------:R-:W-:Y:S01]  /*04d0*/  STG.E desc[UR4][R6.64], R11 ;  /* 0x0000000b06007986 */ /* 0x000fe2000c101904 */
[----:B------:R-:W-:Y:S05]  /*04e0*/  EXIT ;  /* 0x000000000000794d */ /* 0x000fea0003800000 */
.L_x_7:
[----:B------:R-:W-:-:S00]  /*04f0*/  BRA `(.L_x_7) ;  /* 0xfffffffc00fc7947 */ /* 0x000fc0000383ffff */
[----:B------:R-:W-:-:S00]  /*0500*/  NOP ;  /* 0x0000000000007918 */ /* 0x000fc00000000000 */
[----:B------:R-:W-:-:S00]  /*0510*/  NOP ;  /* 0x0000000000007918 */ /* 0x000fc00000000000 */
[----:B------:R-:W-:-:S00]  /*0520*/  NOP ;  /* 0x0000000000007918 */ /* 0x000fc00000000000 */
[----:B------:R-:W-:-:S00]  /*0530*/  NOP ;  /* 0x0000000000007918 */ /* 0x000fc00000000000 */
[----:B------:R-:W-:-:S00]  /*0540*/  NOP ;  /* 0x0000000000007918 */ /* 0x000fc00000000000 */
[----:B------:R-:W-:-:S00]  /*0550*/  NOP ;  /* 0x0000000000007918 */ /* 0x000fc00000000000 */
[----:B------:R-:W-:-:S00]  /*0560*/  NOP ;  /* 0x0000000000007918 */ /* 0x000fc00000000000 */
[----:B------:R-:W-:-:S00]  /*0570*/  NOP ;  /* 0x0000000000007918 */ /* 0x000fc00000000000 */
.L_x_32:


//--------------------- .text._Z16volatility_naivefPfS_ --------------------------
	.section	.text._Z16volatility_naivefPfS_,"ax",@progbits
	.align	128
        .global         _Z16volatility_naivefPfS_
        .type           _Z16volatility_naivefPfS_,@function
        .size           _Z16volatility_naivefPfS_,(.L_x_33 - _Z16volatility_naivefPfS_)
        .other          _Z16volatility_naivefPfS_,@"STO_CUDA_ENTRY STV_DEFAULT"
_Z16volatility_naivefPfS_:
.text._Z16volatility_naivefPfS_:
[----:B------:R-:W-:Y:S01]  /*0000*/  LDC R1, c[0x0][0x37c] ;  /* 0x0000df00ff017b82 */ /* 0x000fe20000000800 */
[----:B------:R-:W0:Y:S07]  /*0010*/  S2R R0, SR_TID.X ;  /* 0x0000000000007919 */ /* 0x000e2e0000002100 */
[----:B------:R-:W0:Y:S01]  /*0020*/  S2UR UR4, SR_CTAID.X ;  /* 0x00000000000479c3 */ /* 0x000e220000002500 */
[----:B------:R-:W1:Y:S07]  /*0030*/  LDCU.64 UR6, c[0x0][0x358] ;  /* 0x00006b00ff0677ac */ /* 0x000e6e0008000a00 */
[----:B------:R-:W0:Y:S02]  /*0040*/  LDC R3, c[0x0][0x360] ;  /* 0x0000d800ff037b82 */ /* 0x000e240000000800 */
[----:B0-----:R-:W-:-:S05]  /*0050*/  IMAD R0, R3, UR4, R0 ;  /* 0x0000000403007c24 */ /* 0x001fca000f8e0200 */
[C---:B------:R-:W-:Y:S02]  /*0060*/  ISETP.NE.AND P0, PT, R0.reuse, 0x800, PT ;  /* 0x000008000000780c */ /* 0x040fe40003f05270 */
[----:B------:R-:W-:-:S11]  /*0070*/  ISETP.GT.AND P1, PT, R0, 0xfff, PT ;  /* 0x00000fff0000780c */ /* 0x000fd60003f24270 */
[----:B------:R-:W1:Y:S08]  /*0080*/  @!P0 LDC R5, c[0x0][0x380] ;  /* 0x0000e000ff058b82 */ /* 0x000e700000000800 */
[----:B------:R-:W1:Y:S02]  /*0090*/  @!P0 LDC.64 R2, c[0x0][0x388] ;  /* 0x0000e200ff028b82 */ /* 0x000e640000000a00 */
[----:B-1----:R0:W-:Y:S06]  /*00a0*/  @!P0 STG.E desc[UR6][R2.64+0x2000], R5 ;  /* 0x0020000502008986 */ /* 0x0021ec000c101906 */
[----:B------:R-:W-:Y:S06]  /*00b0*/  BAR.SYNC.DEFER_BLOCKING 0x0 ;  /* 0x0000000000007b1d */ /* 0x000fec0000010000 */
[----:B------:R-:W-:Y:S05]  /*00c0*/  @P1 EXIT ;  /* 0x000000000000194d */ /* 0x000fea0003800000 */
[----:B------:R-:W1:Y:S01]  /*00d0*/  LDCU UR4, c[0x0][0x380] ;  /* 0x00007000ff0477ac */ /* 0x000e620008000800 */
[----:B------:R-:W-:Y:S02]  /*00e0*/  ISETP.GT.AND P0, PT, R0, 0x7ff, PT ;  /* 0x000007ff0000780c */ /* 0x000fe40003f04270 */
[----:B-1----:R-:W-:-:S11]  /*00f0*/  MOV R6, UR4 ;  /* 0x0000000400067c02 */ /* 0x002fd60008000f00 */
[----:B------:R-:W-:Y:S05]  /*0100*/  @P0 BRA `(.L_x_8) ;  /* 0x0000000400ec0947 */ /* 0x000fea0003800000 */
[----:B------:R-:W-:Y:S01]  /*0110*/  ISETP.NE.AND P0, PT, R0, 0x7ff, PT ;  /* 0x000007ff0000780c */ /* 0x000fe20003f05270 */
[----:B------:R-:W-:-:S12]  /*0120*/  BSSY.RECONVERGENT B0, `(.L_x_9) ;  /* 0x0000071000007945 */ /* 0x000fd80003800200 */
[----:B------:R-:W-:Y:S05]  /*0130*/  @!P0 BRA `(.L_x_10) ;  /* 0x0000000400bc8947 */ /* 0x000fea0003800000 */
[C---:B0-----:R-:W-:Y:S01]  /*0140*/  IADD3 R2, PT, PT, R0.reuse, -0x7f0, RZ ;  /* 0xfffff81000027810 */ /* 0x041fe20007ffe0ff */
[----:B------:R-:W-:Y:S01]  /*0150*/  BSSY.RECONVERGENT B1, `(.L_x_11) ;  /* 0x0000036000017945 */ /* 0x000fe20003800200 */
[----:B------:R-:W-:Y:S01]  /*0160*/  IADD3 R7, PT, PT, -R0, 0x7ff, RZ ;  /* 0x000007ff00077810 */ /* 0x000fe20007ffe1ff */
[----:B------:R-:W-:Y:S01]  /*0170*/  HFMA2 R8, -RZ, RZ, 0, 0.00012201070785522460938 ;  /* 0x000007ffff087431 */ /* 0x000fe200000001ff */
[----:B------:R-:W-:Y:S02]  /*0180*/  ISETP.GE.U32.AND P0, PT, R2, 0xf, PT ;  /* 0x0000000f0200780c */ /* 0x000fe40003f06070 */
[----:B------:R-:W-:-:S11]  /*0190*/  LOP3.LUT R26, R7, 0xf, RZ, 0xc0, !PT ;  /* 0x0000000f071a7812 */ /* 0x000fd600078ec0ff */
[----:B------:R-:W-:Y:S05]  /*01a0*/  @!P0 BRA `(.L_x_12) ;  /* 0x0000000000c08947 */ /* 0x000fea0003800000 */
[----:B------:R-:W0:Y:S01]  /*01b0*/  LDC.64 R2, c[0x0][0x390] ;  /* 0x0000e400ff027b82 */ /* 0x000e220000000a00 */
[----:B------:R-:W-:Y:S01]  /*01c0*/  LOP3.LUT R12, R7, 0xfffffff0, RZ, 0xc0, !PT ;  /* 0xfffffff0070c7812 */ /* 0x000fe200078ec0ff */
[----:B------:R-:W-:Y:S01]  /*01d0*/  BSSY.RECONVERGENT B2, `(.L_x_13) ;  /* 0x000002c000027945 */ /* 0x000fe20003800200 */
[----:B------:R-:W-:Y:S02]  /*01e0*/  MOV R9, 0x7ff ;  /* 0x000007ff00097802 */ /* 0x000fe40000000f00 */
[----:B------:R-:W-:Y:S02]  /*01f0*/  MOV R8, RZ ;  /* 0x000000ff00087202 */ /* 0x000fe40000000f00 */
[----:B------:R-:W-:Y:S02]  /*0200*/  IADD3 R12, PT, PT, -R12, RZ, RZ ;  /* 0x000000ff0c0c7210 */ /* 0x000fe40007ffe1ff */
[----:B0-----:R-:W-:-:S04]  /*0210*/  IADD3 R2, P0, PT, R2, -0x1c, RZ ;  /* 0xffffffe402027810 */ /* 0x001fc80007f1e0ff */
[----:B------:R-:W-:-:S09]  /*0220*/  IADD3.X R3, PT, PT, R3, -0x1, RZ, P0, !PT ;  /* 0xffffffff03037810 */ /* 0x000fd200007fe4ff */
.L_x_14:
[----:B------:R-:W-:-:S05]  /*0230*/  IMAD.WIDE R4, R9, 0x4, R2 ;  /* 0x0000000409047825 */ /* 0x000fca00078e0202 */
[----:B------:R-:W2:Y:S04]  /*0240*/  LDG.E R25, desc[UR6][R4.64+0x1c] ;  /* 0x00001c0604197981 */ /* 0x000ea8000c1e1900 */
[----:B------:R-:W3:Y:S04]  /*0250*/  LDG.E R24, desc[UR6][R4.64+0x18] ;  /* 0x0000180604187981 */ /* 0x000ee8000c1e1900 */
[----:B------:R-:W4:Y:S04]  /*0260*/  LDG.E R27, desc[UR6][R4.64+0x14] ;  /* 0x00001406041b7981 */ /* 0x000f28000c1e1900 */
[----:B------:R-:W5:Y:S04]  /*0270*/  LDG.E R22, desc[UR6][R4.64+0x10] ;  /* 0x0000100604167981 */ /* 0x000f68000c1e1900 */
        /* <DEDUP_REMOVED lines=11> */
[----:B------:R-:W5:Y:S01]  /*0330*/  LDG.E R23, desc[UR6][R4.64+-0x20] ;  /* 0xffffe00604177981 */ /* 0x000f62000c1e1900 */
[----:B------:R-:W-:-:S02]  /*0340*/  IADD3 R12, PT, PT, R12, 0x10, RZ ;  /* 0x000000100c0c7810 */ /* 0x000fc40007ffe0ff */
[----:B------:R-:W-:Y:S02]  /*0350*/  IADD3 R8, PT, PT, R8, -0x10, RZ ;  /* 0xfffffff008087810 */ /* 0x000fe40007ffe0ff */
[----:B------:R-:W-:Y:S02]  /*0360*/  ISETP.NE.AND P0, PT, R12, RZ, PT ;  /* 0x000000ff0c00720c */ /* 0x000fe40003f05270 */
[----:B------:R-:W-:Y:S01]  /*0370*/  IADD3 R9, PT, PT, R9, -0x10, RZ ;  /* 0xfffffff009097810 */ /* 0x000fe20007ffe0ff */
[----:B--2---:R-:W-:-:S04]  /*0380*/  FMUL R25, R25, R6 ;  /* 0x0000000619197220 */ /* 0x004fc80000400000 */
[----:B---3--:R-:W-:-:S04]  /*0390*/  FMUL R24, R25, R24 ;  /* 0x0000001819187220 */ /* 0x008fc80000400000 */
[----:B----4-:R-:W-:-:S04]  /*03a0*/  FMUL R27, R24, R27 ;  /* 0x0000001b181b7220 */ /* 0x010fc80000400000 */
[----:B-----5:R-:W-:-:S04]  /*03b0*/  FMUL R22, R27, R22 ;  /* 0x000000161b167220 */ /* 0x020fc80000400000 */
[----:B------:R-:W-:-:S04]  /*03c0*/  FMUL R21, R22, R21 ;  /* 0x0000001516157220 */ /* 0x000fc80000400000 */
        /* <DEDUP_REMOVED lines=10> */
[----:B------:R-:W-:Y:S01]  /*0470*/  FMUL R6, R10, R23 ;  /* 0x000000170a067220 */ /* 0x000fe20000400000 */
[----:B------:R-:W-:Y:S06]  /*0480*/  @P0 BRA `(.L_x_14) ;  /* 0xfffffffc00680947 */ /* 0x000fec000383ffff */
[----:B------:R-:W-:Y:S05]  /*0490*/  BSYNC.RECONVERGENT B2 ;  /* 0x0000000000027941 */ /* 0x000fea0003800200 */
.L_x_13:
[----:B------:R-:W-:-:S07]  /*04a0*/  IADD3 R8, PT, PT, R8, 0x7ff, RZ ;  /* 0x000007ff08087810 */ /* 0x000fce0007ffe0ff */
.L_x_12:
[----:B------:R-:W-:Y:S05]  /*04b0*/  BSYNC.RECONVERGENT B1 ;  /* 0x0000000000017941 */ /* 0x000fea0003800200 */
.L_x_11:
[----:B------:R-:W-:-:S13]  /*04c0*/  ISETP.NE.AND P0, PT, R26, RZ, PT ;  /* 0x000000ff1a00720c */ /* 0x000fda0003f05270 */
[----:B------:R-:W-:Y:S05]  /*04d0*/  @!P0 BRA `(.L_x_10) ;  /* 0x0000000000d48947 */ /* 0x000fea0003800000 */
[----:B------:R-:W-:Y:S01]  /*04e0*/  ISETP.GE.U32.AND P0, PT, R26, 0x8, PT ;  /* 0x000000081a00780c */ /* 0x000fe20003f06070 */
[----:B------:R-:W-:Y:S01]  /*04f0*/  BSSY.RECONVERGENT B1, `(.L_x_15) ;  /* 0x0000017000017945 */ /* 0x000fe20003800200 */
[----:B------:R-:W-:-:S04]  /*0500*/  LOP3.LUT R10, R7, 0x7, RZ, 0xc0, !PT ;  /* 0x00000007070a7812 */ /* 0x000fc800078ec0ff */
[----:B------:R-:W-:-:S07]  /*0510*/  ISETP.NE.AND P1, PT, R10, RZ, PT ;  /* 0x000000ff0a00720c */ /* 0x000fce0003f25270 */
[----:B------:R-:W-:Y:S06]  /*0520*/  @!P0 BRA `(.L_x_16) ;  /* 0x00000000004c8947 */ /* 0x000fec0003800000 */
[----:B------:R-:W0:Y:S02]  /*0530*/  LDC.64 R2, c[0x0][0x390] ;  /* 0x0000e400ff027b82 */ /* 0x000e240000000a00 */
[----:B0-----:R-:W-:-:S05]  /*0540*/  IMAD.WIDE R2, R8, 0x4, R2 ;  /* 0x0000000408027825 */ /* 0x001fca00078e0202 */
[----:B------:R-:W2:Y:S04]  /*0550*/  LDG.E R5, desc[UR6][R2.64] ;  /* 0x0000000602057981 */ /* 0x000ea8000c1e1900 */
[----:B------:R-:W3:Y:S04]  /*0560*/  LDG.E R4, desc[UR6][R2.64+-0x4] ;  /* 0xfffffc0602047981 */ /* 0x000ee8000c1e1900 */
[----:B------:R-:W4:Y:S04]  /*0570*/  LDG.E R9, desc[UR6][R2.64+-0x8] ;  /* 0xfffff80602097981 */ /* 0x000f28000c1e1900 */
[----:B------:R-:W5:Y:S04]  /*0580*/  LDG.E R11, desc[UR6][R2.64+-0xc] ;  /* 0xfffff406020b7981 */ /* 0x000f68000c1e1900 */
[----:B------:R-:W5:Y:S04]  /*0590*/  LDG.E R13, desc[UR6][R2.64+-0x10] ;  /* 0xfffff006020d7981 */ /* 0x000f68000c1e1900 */
[----:B------:R-:W5:Y:S04]  /*05a0*/  LDG.E R15, desc[UR6][R2.64+-0x14] ;  /* 0xffffec06020f7981 */ /* 0x000f68000c1e1900 */
[----:B------:R-:W5:Y:S04]  /*05b0*/  LDG.E R17, desc[UR6][R2.64+-0x18] ;  /* 0xffffe80602117981 */ /* 0x000f68000c1e1900 */
[----:B------:R-:W5:Y:S01]  /*05c0*/  LDG.E R19, desc[UR6][R2.64+-0x1c] ;  /* 0xffffe40602137981 */ /* 0x000f62000c1e1900 */
        /* <DEDUP_REMOVED lines=8> */
[----:B------:R-:W-:-:S07]  /*0650*/  FMUL R6, R4, R19 ;  /* 0x0000001304067220 */ /* 0x000fce0000400000 */
.L_x_16:
[----:B------:R-:W-:Y:S05]  /*0660*/  BSYNC.RECONVERGENT B1 ;  /* 0x0000000000017941 */ /* 0x000fea0003800200 */
.L_x_15:
        /* <DEDUP_REMOVED lines=11> */
[----:B------:R-:W5:Y:S01]  /*0720*/  LDG.E R11, desc[UR6][R2.64+-0xc] ;  /* 0xfffff406020b7981 */ /* 0x000f62000c1e1900 */
[----:B------:R-:W-:Y:S01]  /*0730*/  IADD3 R8, PT, PT, R8, -0x4, RZ ;  /* 0xfffffffc08087810 */ /* 0x000fe20007ffe0ff */
[----:B--2---:R-:W-:-:S04]  /*0740*/  FMUL R5, R6, R5 ;  /* 0x0000000506057220 */ /* 0x004fc80000400000 */
[----:B---3--:R-:W-:-:S04]  /*0750*/  FMUL R4, R5, R4 ;  /* 0x0000000405047220 */ /* 0x008fc80000400000 */
[----:B----4-:R-:W-:-:S04]  /*0760*/  FMUL R4, R4, R9 ;  /* 0x0000000904047220 */ /* 0x010fc80000400000 */
[----:B-----5:R-:W-:-:S07]  /*0770*/  FMUL R6, R4, R11 ;  /* 0x0000000b04067220 */ /* 0x020fce0000400000 */
.L_x_18:
[----:B------:R-:W-:Y:S05]  /*0780*/  BSYNC.RECONVERGENT B1 ;  /* 0x0000000000017941 */ /* 0x000fea0003800200 */
.L_x_17:
[----:B------:R-:W-:Y:S05]  /*0790*/  @!P1 BRA `(.L_x_10) ;  /* 0x0000000000249947 */ /* 0x000fea0003800000 */
[----:B------:R-:W0:Y:S01]  /*07a0*/  LDC.64 R4, c[0x0][0x390] ;  /* 0x0000e400ff047b82 */ /* 0x000e220000000a00 */
[----:B------:R-:W-:-:S07]  /*07b0*/  IADD3 R7, PT, PT, -R7, RZ, RZ ;  /* 0x000000ff07077210 */ /* 0x000fce0007ffe1ff */
.L_x_19:
[----:B0-----:R-:W-:-:S06]  /*07c0*/  IMAD.WIDE R2, R8, 0x4, R4 ;  /* 0x0000000408027825 */ /* 0x001fcc00078e0204 */
[----:B------:R-:W2:Y:S01]  /*07d0*/  LDG.E R3, desc[UR6][R2.64] ;  /* 0x0000000602037981 */ /* 0x000ea2000c1e1900 */
[----:B------:R-:W-:Y:S02]  /*07e0*/  IADD3 R7, PT, PT, R7, 0x1, RZ ;  /* 0x0000000107077810 */ /* 0x000fe40007ffe0ff */
[----:B------:R-:W-:Y:S02]  /*07f0*/  IADD3 R8, PT, PT, R8, -0x1, RZ ;  /* 0xffffffff08087810 */ /* 0x000fe40007ffe0ff */
[----:B------:R-:W-:Y:S01]  /*0800*/  ISETP.NE.AND P0, PT, R7, RZ, PT ;  /* 0x000000ff0700720c */ /* 0x000fe20003f05270 */
[----:B--2---:R-:W-:-:S12]  /*0810*/  FMUL R6, R3, R6 ;  /* 0x0000000603067220 */ /* 0x004fd80000400000 */
[----:B------:R-:W-:Y:S05]  /*0820*/  @P0 BRA `(.L_x_19) ;  /* 0xfffffffc00e40947 */ /* 0x000fea000383ffff */
.L_x_10:
[----:B------:R-:W-:Y:S05]  /*0830*/  BSYNC.RECONVERGENT B0 ;  /* 0x0000000000007941 */ /* 0x000fea0003800200 */
.L_x_9:
[----:B0-----:R-:W0:Y:S08]  /*0840*/  LDC.64 R2, c[0x0][0x390] ;  /* 0x0000e400ff027b82 */ /* 0x001e300000000a00 */
[----:B------:R-:W1:Y:S01]  /*0850*/  LDC.64 R4, c[0x0][0x388] ;  /* 0x0000e200ff047b82 */ /* 0x000e620000000a00 */
[----:B0-----:R-:W-:-:S06]  /*0860*/  IMAD.WIDE R2, R0, 0x4, R2 ;  /* 0x0000000400027825 */ /* 0x001fcc00078e0202 */
[----:B------:R-:W2:Y:S01]  /*0870*/  LDG.E R3, desc[UR6][R2.64] ;  /* 0x0000000602037981 */ /* 0x000ea2000c1e1900 */
[----:B-1----:R-:W-:-:S04]  /*0880*/  IMAD.WIDE R4, R0, 0x4, R4 ;  /* 0x0000000400047825 */ /* 0x002fc800078e0204 */
[----:B--2---:R-:W-:-:S05]  /*0890*/  FMUL R7, R3, R6 ;  /* 0x0000000603077220 */ /* 0x004fca0000400000 */
[----:B------:R-:W-:Y:S01]  /*08a0*/  STG.E desc[UR6][R4.64], R7 ;  /* 0x0000000704007986 */ /* 0x000fe2000c101906 */
[----:B------:R-:W-:Y:S05]  /*08b0*/  EXIT ;  /* 0x000000000000794d */ /* 0x000fea0003800000 */
.L_x_8:
[----:B------:R-:W-:-:S13]  /*08c0*/  ISETP.NE.AND P0, PT, R0, 0x800, PT ;  /* 0x000008000000780c */ /* 0x000fda0003f05270 */
[----:B------:R-:W-:Y:S05]  /*08d0*/  @!P0 EXIT ;  /* 0x000000000000894d */ /* 0x000fea0003800000 */
[----:B------:R-:W-:Y:S01]  /*08e0*/  ISETP.GE.U32.AND P0, PT, R0, 0x802, PT ;  /* 0x000008020000780c */ /* 0x000fe20003f06070 */
[----:B------:R-:W-:-:S12]  /*08f0*/  BSSY.RECONVERGENT B0, `(.L_x_20) ;  /* 0x0000075000007945 */ /* 0x000fd80003800200 */
[----:B------:R-:W-:Y:S05]  /*0900*/  @!P0 BRA `(.L_x_21) ;  /* 0x0000000400cc8947 */ /* 0x000fea0003800000 */
[C---:B0-----:R-:W-:Y:S01]  /*0910*/  IADD3 R2, PT, PT, R0.reuse, -0x802, RZ ;  /* 0xfffff7fe00027810 */ /* 0x041fe20007ffe0ff */
[----:B------:R-:W-:Y:S01]  /*0920*/  BSSY.RECONVERGENT B1, `(.L_x_22) ;  /* 0x0000037000017945 */ /* 0x000fe20003800200 */
[----:B------:R-:W-:Y:S02]  /*0930*/  IADD3 R4, PT, PT, R0, -0x801, RZ ;  /* 0xfffff7ff00047810 */ /* 0x000fe40007ffe0ff */
[----:B------:R-:W-:Y:S02]  /*0940*/  ISETP.GE.U32.AND P0, PT, R2, 0xf, PT ;  /* 0x0000000f0200780c */ /* 0x000fe40003f06070 */
[----:B------:R-:W-:Y:S02]  /*0950*/  MOV R5, 0x801 ;  /* 0x0000080100057802 */ /* 0x000fe40000000f00 */
[----:B------:R-:W-:-:S09]  /*0960*/  LOP3.LUT R20, R4, 0xf, RZ, 0xc0, !PT ;  /* 0x0000000f04147812 */ /* 0x000fd200078ec0ff */
[----:B------:R-:W-:Y:S05]  /*0970*/  @!P0 BRA `(.L_x_23) ;  /* 0x0000000000c48947 */ /* 0x000fea0003800000 */
[----:B------:R-:W0:Y:S01]  /*0980*/  LDCU.64 UR4, c[0x0][0x390] ;  /* 0x00007200ff0477ac */ /* 0x000e220008000a00 */
[----:B------:R-:W-:Y:S01]  /*0990*/  LOP3.LUT R10, R4, 0xfffffff0, RZ, 0xc0, !PT ;  /* 0xfffffff0040a7812 */ /* 0x000fe200078ec0ff */
[----:B------:R-:W-:Y:S01]  /*09a0*/  HFMA2 R5, -RZ, RZ, 0, 0 ;  /* 0x00000000ff057431 */ /* 0x000fe200000001ff */
[----:B------:R-:W-:Y:S02]  /*09b0*/  BSSY.RECONVERGENT B2, `(.L_x_24) ;  /* 0x000002c000027945 */ /* 0x000fe40003800200 */
[----:B------:R-:W-:Y:S01]  /*09c0*/  IADD3 R10, PT, PT, -R10, RZ, RZ ;  /* 0x000000ff0a0a7210 */ /* 0x000fe20007ffe1ff */
[----:B0-----:R-:W-:-:S04]  /*09d0*/  UIADD3 UR4, UP0, UPT, UR4, 0x2040, URZ ;  /* 0x0000204004047890 */ /* 0x001fc8000ff1e0ff */
[----:B------:R-:W-:Y:S02]  /*09e0*/  UIADD3.X UR5, UPT, UPT, URZ, UR5, URZ, UP0, !UPT ;  /* 0x00000005ff057290 */ /* 0x000fe400087fe4ff */
[----:B------:R-:W-:-:S04]  /*09f0*/  MOV R2, UR4 ;  /* 0x0000000400027c02 */ /* 0x000fc80008000f00 */
[----:B------:R-:W-:-:S07]  /*0a00*/  MOV R3, UR5 ;  /* 0x0000000500037c02 */ /* 0x000fce0008000f00 */
.L_x_25:
        /* <DEDUP_REMOVED lines=15> */
[----:B------:R0:W5:Y:S01]  /*0b00*/  LDG.E R7, desc[UR6][R2.64] ;  /* 0x0000000602077981 */ /* 0x000162000c1e1900 */
[----:B------:R-:W-:-:S02]  /*0b10*/  IADD3 R10, PT, PT, R10, 0x10, RZ ;  /* 0x000000100a0a7810 */ /* 0x000fc40007ffe0ff */
[----:B------:R-:W-:Y:S02]  /*0b20*/  IADD3 R5, PT, PT, R5, 0x10, RZ ;  /* 0x0000001005057810 */ /* 0x000fe40007ffe0ff */
[----:B------:R-:W-:Y:S02]  /*0b30*/  ISETP.NE.AND P0, PT, R10, RZ, PT ;  /* 0x000000ff0a00720c */ /* 0x000fe40003f05270 */
[----:B0-----:R-:W-:-:S04]  /*0b40*/  IADD3 R2, P1, PT, R2, 0x40, RZ ;  /* 0x0000004002027810 */ /* 0x001fc80007f3e0ff */
[----:B------:R-:W-:Y:S01]  /*0b50*/  IADD3.X R3, PT, PT, RZ, R3, RZ, P1, !PT ;  /* 0x00000003ff037210 */ /* 0x000fe20000ffe4ff */
        /* <DEDUP_REMOVED lines=18> */
.L_x_24:
[----:B------:R-:W-:-:S07]  /*0c80*/  IADD3 R5, PT, PT, R5, 0x801, RZ ;  /* 0x0000080105057810 */ /* 0x000fce0007ffe0ff */
.L_x_23:
[----:B------:R-:W-:Y:S05]  /*0c90*/  BSYNC.RECONVERGENT B1 ;  /* 0x0000000000017941 */ /* 0x000fea0003800200 */
.L_x_22:
        /* <DEDUP_REMOVED lines=8> */
[----:B0-----:R-:W-:-:S05]  /*0d20*/  IMAD.WIDE.U32 R2, R5, 0x4, R2 ;  /* 0x0000000405027825 */ /* 0x001fca00078e0002 */
        /* <DEDUP_REMOVED lines=8> */
[----:B------:R-:W-:Y:S01]  /*0db0*/  IADD3 R5, PT, PT, R5, 0x8, RZ ;  /* 0x0000000805057810 */ /* 0x000fe20007ffe0ff */
        /* <DEDUP_REMOVED lines=8> */
.L_x_27:
[----:B------:R-:W-:Y:S05]  /*0e40*/  BSYNC.RECONVERGENT B1 ;  /* 0x0000000000017941 */ /* 0x000fea0003800200 */
.L_x_26:
        /* <DEDUP_REMOVED lines=11> */
[----:B------:R-:W5:Y:S01]  /*0f00*/  LDG.E R12, desc[UR6][R2.64+0xc] ;  /* 0x00000c06020c7981 */ /* 0x000f62000c1e1900 */
[----:B------:R-:W-:Y:S01]  /*0f10*/  IADD3 R5, PT, PT, R5, 0x4, RZ ;  /* 0x0000000405057810 */ /* 0x000fe20007ffe0ff */
[----:B--2---:R-:W-:-:S04]  /*0f20*/  FMUL R7, R6, R7 ;  /* 0x0000000706077220 */ /* 0x004fc80000400000 */
[----:B---3--:R-:W-:-:S04]  /*0f30*/  FMUL R7, R7, R8 ;  /* 0x0000000807077220 */ /* 0x008fc80000400000 */
[----:B----4-:R-:W-:-:S04]  /*0f40*/  FMUL R7, R7, R10 ;  /* 0x0000000a07077220 */ /* 0x010fc80000400000 */
[----:B-----5:R-:W-:-:S07]  /*0f50*/  FMUL R6, R7, R12 ;  /* 0x0000000c07067220 */ /* 0x020fce0000400000 */
.L_x_29:
[----:B------:R-:W-:Y:S05]  /*0f60*/  BSYNC.RECONVERGENT B1 ;  /* 0x0000000000017941 */ /* 0x000fea0003800200 */
.L_x_28:
[----:B------:R-:W-:Y:S05]  /*0f70*/  @!P1 BRA `(.L_x_21) ;  /* 0x0000000000309947 */ /* 0x000fea0003800000 */
[----:B------:R-:W0:Y:S01]  /*0f80*/  LDC.64 R2, c[0x0][0x390] ;  /* 0x0000e400ff027b82 */ /* 0x000e220000000a00 */
[----:B------:R-:W-:Y:S01]  /*0f90*/  IADD3 R4, PT, PT, -R4, RZ, RZ ;  /* 0x000000ff04047210 */ /* 0x000fe20007ffe1ff */
[----:B0-----:R-:W-:-:S05]  /*0fa0*/  IMAD.WIDE.U32 R2, R5, 0x4, R2 ;  /* 0x0000000405027825 */ /* 0x001fca00078e0002 */
[----:B------:R-:W-:-:S07]  /*0fb0*/  MOV R5, R3 ;  /* 0x0000000300057202 */ /* 0x000fce0000000f00 */
.L_x_30:
[----:B------:R-:W-:-:S06]  /*0fc0*/  MOV R3, R5 ;  /* 0x0000000500037202 */ /* 0x000fcc0000000f00 */
[----:B------:R0:W2:Y:S01]  /*0fd0*/  LDG.E R3, desc[UR6][R2.64] ;  /* 0x0000000602037981 */ /* 0x0000a2000c1e1900 */
[----:B------:R-:W-:-:S04]  /*0fe0*/  IADD3 R4, PT, PT, R4, 0x1, RZ ;  /* 0x0000000104047810 */ /* 0x000fc80007ffe0ff */
[----:B------:R-:W-:Y:S02]  /*0ff0*/  ISETP.NE.AND P0, PT, R4, RZ, PT ;  /* 0x000000ff0400720c */ /* 0x000fe40003f05270 */
[----:B0-----:R-:W-:-:S04]  /*1000*/  IADD3 R2, P1, PT, R2, 0x4, RZ ;  /* 0x0000000402027810 */ /* 0x001fc80007f3e0ff */
[----:B------:R-:W-:Y:S01]  /*1010*/  IADD3.X R5, PT, PT, RZ, R5, RZ, P1, !PT ;  /* 0x00000005ff057210 */ /* 0x000fe20000ffe4ff */
[----:B--2---:R-:W-:-:S06]  /*1020*/  FMUL R6, R3, R6 ;  /* 0x0000000603067220 */ /* 0x004fcc0000400000 */
[----:B------:R-:W-:Y:S05]  /*1030*/  @P0 BRA `(.L_x_30) ;  /* 0xfffffffc00e00947 */ /* 0x000fea000383ffff */
.L_x_21:
[----:B------:R-:W-:Y:S05]  /*1040*/  BSYNC.RECONVERGENT B0 ;  /* 0x0000000000007941 */ /* 0x000fea0003800200 */
.L_x_20:
[----:B0-----:R-:W0:Y:S08]  /*1050*/  LDC.64 R2, c[0x0][0x390] ;  /* 0x0000e400ff027b82 */ /* 0x001e300000000a00 */
[----:B------:R-:W1:Y:S01]  /*1060*/  LDC.64 R4, c[0x0][0x388] ;  /* 0x0000e200ff047b82 */ /* 0x000e620000000a00 */
[----:B0-----:R-:W-:-:S06]  /*1070*/  IMAD.WIDE.U32 R2, R0, 0x4, R2 ;  /* 0x0000000400027825 */ /* 0x001fcc00078e0002 */
[----:B------:R-:W2:Y:S01]  /*1080*/  LDG.E R3, desc[UR6][R2.64] ;  /* 0x0000000602037981 */ /* 0x000ea2000c1e1900 */
[----:B-1----:R-:W-:-:S04]  /*1090*/  IMAD.WIDE.U32 R4, R0, 0x4, R4 ;  /* 0x0000000400047825 */ /* 0x002fc800078e0004 */
[----:B--2---:R-:W-:-:S05]  /*10a0*/  FMUL R7, R3, R6 ;  /* 0x0000000603077220 */ /* 0x004fca0000400000 */
[----:B------:R-:W-:Y:S01]  /*10b0*/  STG.E desc[UR6][R4.64], R7 ;  /* 0x0000000704007986 */ /* 0x000fe2000c101906 */
[----:B------:R-:W-:Y:S05]  /*10c0*/  EXIT ;  /* 0x000000000000794d */ /* 0x000fea0003800000 */
.L_x_31:
        /* <DEDUP_REMOVED lines=11> */
.L_x_33:


//--------------------- .nv.shared.reserved.0     --------------------------
	.section	.nv.shared.reserved.0,"aw",@nobits
	.weak		__nv_reservedSMEM_offset_0_alias
	.size		__nv_reservedSMEM_offset_0_alias, 0, 64
	.other		__nv_reservedSMEM_offset_0_alias,@"STO_CUDA_RESERVED_SHARED STV_DEFAULT"
__nv_reservedSMEM_offset_0_alias:
	.zero		0
	.zero		64


//--------------------- .nv.constant0._Z20volatility_optimizedfPf --------------------------
	.section	.nv.constant0._Z20volatility_optimizedfPf,"a",@progbits
	.sectionflags	@""
	.align	4
.nv.constant0._Z20volatility_optimizedfPf:
	.zero		912


//--------------------- .nv.constant0._Z16volatility_naivefPfS_ --------------------------
	.section	.nv.constant0._Z16volatility_naivefPfS_,"a",@progbits
	.sectionflags	@""
	.align	4
.nv.constant0._Z16volatility_naivefPfS_:
	.zero		920


//--------------------- SYMBOLS --------------------------

	.type		.nv.reservedSmem.offset0,@object
	.size		.nv.reservedSmem.offset0,0x4
